//
// Generated by NVIDIA NVVM Compiler
//
// Compiler Build ID: CL-36424714
// Cuda compilation tools, release 13.0, V13.0.88
// Based on NVVM 20.0.0
//

.version 9.0
.target sm_100
.address_size 64

	// .globl	_Z22add_stress_kernel_fp16Pfif

.visible .entry _Z22add_stress_kernel_fp16Pfif(
	.param .u64 .ptr .align 1 _Z22add_stress_kernel_fp16Pfif_param_0,
	.param .u32 _Z22add_stress_kernel_fp16Pfif_param_1,
	.param .f32 _Z22add_stress_kernel_fp16Pfif_param_2
)
{
	.reg .pred 	%p<3>;
	.reg .b32 	%r<260>;
	.reg .b32 	%f<45>;
	.reg .b64 	%rd<5>;

	ld.param.u64 	%rd1, [_Z22add_stress_kernel_fp16Pfif_param_0];
	ld.param.u32 	%r29, [_Z22add_stress_kernel_fp16Pfif_param_1];
	ld.param.f32 	%f1, [_Z22add_stress_kernel_fp16Pfif_param_2];
	mov.u32 	%r30, %ctaid.x;
	mov.u32 	%r31, %ntid.x;
	mov.u32 	%r32, %tid.x;
	mad.lo.s32 	%r1, %r30, %r31, %r32;
	setp.ge.s32 	%p1, %r1, %r29;
	@%p1 bra 	$L__BB0_4;
	// begin inline asm
	{.reg .f16 low;
  cvt.rn.f16.f32 low, %f1;
  mov.b32 %r33, {low,low};}

	// end inline asm
	cvt.rn.f32.s32 	%f11, %r1;
	mul.f32 	%f12, %f11, 0f38D1B717;
	add.f32 	%f3, %f12, 0f00000000;
	// begin inline asm
	{.reg .f16 low;
  cvt.rn.f16.f32 low, %f3;
  mov.b32 %r258, {low,low};}

	// end inline asm
	add.f32 	%f4, %f12, 0f3DCCCCCD;
	// begin inline asm
	{.reg .f16 low;
  cvt.rn.f16.f32 low, %f4;
  mov.b32 %r257, {low,low};}

	// end inline asm
	add.f32 	%f5, %f12, 0f3E4CCCCD;
	// begin inline asm
	{.reg .f16 low;
  cvt.rn.f16.f32 low, %f5;
  mov.b32 %r256, {low,low};}

	// end inline asm
	add.f32 	%f6, %f12, 0f3E99999A;
	// begin inline asm
	{.reg .f16 low;
  cvt.rn.f16.f32 low, %f6;
  mov.b32 %r255, {low,low};}

	// end inline asm
	add.f32 	%f7, %f12, 0f3ECCCCCD;
	// begin inline asm
	{.reg .f16 low;
  cvt.rn.f16.f32 low, %f7;
  mov.b32 %r254, {low,low};}

	// end inline asm
	add.f32 	%f8, %f12, 0f3F000000;
	// begin inline asm
	{.reg .f16 low;
  cvt.rn.f16.f32 low, %f8;
  mov.b32 %r253, {low,low};}

	// end inline asm
	add.f32 	%f9, %f12, 0f3F19999A;
	// begin inline asm
	{.reg .f16 low;
  cvt.rn.f16.f32 low, %f9;
  mov.b32 %r252, {low,low};}

	// end inline asm
	add.f32 	%f10, %f12, 0f3F333333;
	// begin inline asm
	{.reg .f16 low;
  cvt.rn.f16.f32 low, %f10;
  mov.b32 %r251, {low,low};}

	// end inline asm
	mov.b32 	%r259, 0;
$L__BB0_2:
	// begin inline asm
	{add.f16x2 %r43,%r258,%r33;
}
	// end inline asm
	// begin inline asm
	{add.f16x2 %r46,%r257,%r33;
}
	// end inline asm
	// begin inline asm
	{add.f16x2 %r49,%r256,%r33;
}
	// end inline asm
	// begin inline asm
	{add.f16x2 %r52,%r255,%r33;
}
	// end inline asm
	// begin inline asm
	{add.f16x2 %r55,%r254,%r33;
}
	// end inline asm
	// begin inline asm
	{add.f16x2 %r58,%r253,%r33;
}
	// end inline asm
	// begin inline asm
	{add.f16x2 %r61,%r252,%r33;
}
	// end inline asm
	// begin inline asm
	{add.f16x2 %r64,%r251,%r33;
}
	// end inline asm
	// begin inline asm
	{add.f16x2 %r67,%r43,%r33;
}
	// end inline asm
	// begin inline asm
	{add.f16x2 %r70,%r46,%r33;
}
	// end inline asm
	// begin inline asm
	{add.f16x2 %r73,%r49,%r33;
}
	// end inline asm
	// begin inline asm
	{add.f16x2 %r76,%r52,%r33;
}
	// end inline asm
	// begin inline asm
	{add.f16x2 %r79,%r55,%r33;
}
	// end inline asm
	// begin inline asm
	{add.f16x2 %r82,%r58,%r33;
}
	// end inline asm
	// begin inline asm
	{add.f16x2 %r85,%r61,%r33;
}
	// end inline asm
	// begin inline asm
	{add.f16x2 %r88,%r64,%r33;
}
	// end inline asm
	// begin inline asm
	{add.f16x2 %r91,%r67,%r33;
}
	// end inline asm
	// begin inline asm
	{add.f16x2 %r94,%r70,%r33;
}
	// end inline asm
	// begin inline asm
	{add.f16x2 %r97,%r73,%r33;
}
	// end inline asm
	// begin inline asm
	{add.f16x2 %r100,%r76,%r33;
}
	// end inline asm
	// begin inline asm
	{add.f16x2 %r103,%r79,%r33;
}
	// end inline asm
	// begin inline asm
	{add.f16x2 %r106,%r82,%r33;
}
	// end inline asm
	// begin inline asm
	{add.f16x2 %r109,%r85,%r33;
}
	// end inline asm
	// begin inline asm
	{add.f16x2 %r112,%r88,%r33;
}
	// end inline asm
	// begin inline asm
	{add.f16x2 %r115,%r91,%r33;
}
	// end inline asm
	// begin inline asm
	{add.f16x2 %r118,%r94,%r33;
}
	// end inline asm
	// begin inline asm
	{add.f16x2 %r121,%r97,%r33;
}
	// end inline asm
	// begin inline asm
	{add.f16x2 %r124,%r100,%r33;
}
	// end inline asm
	// begin inline asm
	{add.f16x2 %r127,%r103,%r33;
}
	// end inline asm
	// begin inline asm
	{add.f16x2 %r130,%r106,%r33;
}
	// end inline asm
	// begin inline asm
	{add.f16x2 %r133,%r109,%r33;
}
	// end inline asm
	// begin inline asm
	{add.f16x2 %r136,%r112,%r33;
}
	// end inline asm
	// begin inline asm
	{add.f16x2 %r139,%r115,%r33;
}
	// end inline asm
	// begin inline asm
	{add.f16x2 %r142,%r118,%r33;
}
	// end inline asm
	// begin inline asm
	{add.f16x2 %r145,%r121,%r33;
}
	// end inline asm
	// begin inline asm
	{add.f16x2 %r148,%r124,%r33;
}
	// end inline asm
	// begin inline asm
	{add.f16x2 %r151,%r127,%r33;
}
	// end inline asm
	// begin inline asm
	{add.f16x2 %r154,%r130,%r33;
}
	// end inline asm
	// begin inline asm
	{add.f16x2 %r157,%r133,%r33;
}
	// end inline asm
	// begin inline asm
	{add.f16x2 %r160,%r136,%r33;
}
	// end inline asm
	// begin inline asm
	{add.f16x2 %r163,%r139,%r33;
}
	// end inline asm
	// begin inline asm
	{add.f16x2 %r166,%r142,%r33;
}
	// end inline asm
	// begin inline asm
	{add.f16x2 %r169,%r145,%r33;
}
	// end inline asm
	// begin inline asm
	{add.f16x2 %r172,%r148,%r33;
}
	// end inline asm
	// begin inline asm
	{add.f16x2 %r175,%r151,%r33;
}
	// end inline asm
	// begin inline asm
	{add.f16x2 %r178,%r154,%r33;
}
	// end inline asm
	// begin inline asm
	{add.f16x2 %r181,%r157,%r33;
}
	// end inline asm
	// begin inline asm
	{add.f16x2 %r184,%r160,%r33;
}
	// end inline asm
	// begin inline asm
	{add.f16x2 %r187,%r163,%r33;
}
	// end inline asm
	// begin inline asm
	{add.f16x2 %r190,%r166,%r33;
}
	// end inline asm
	// begin inline asm
	{add.f16x2 %r193,%r169,%r33;
}
	// end inline asm
	// begin inline asm
	{add.f16x2 %r196,%r172,%r33;
}
	// end inline asm
	// begin inline asm
	{add.f16x2 %r199,%r175,%r33;
}
	// end inline asm
	// begin inline asm
	{add.f16x2 %r202,%r178,%r33;
}
	// end inline asm
	// begin inline asm
	{add.f16x2 %r205,%r181,%r33;
}
	// end inline asm
	// begin inline asm
	{add.f16x2 %r208,%r184,%r33;
}
	// end inline asm
	// begin inline asm
	{add.f16x2 %r258,%r187,%r33;
}
	// end inline asm
	// begin inline asm
	{add.f16x2 %r257,%r190,%r33;
}
	// end inline asm
	// begin inline asm
	{add.f16x2 %r256,%r193,%r33;
}
	// end inline asm
	// begin inline asm
	{add.f16x2 %r255,%r196,%r33;
}
	// end inline asm
	// begin inline asm
	{add.f16x2 %r254,%r199,%r33;
}
	// end inline asm
	// begin inline asm
	{add.f16x2 %r253,%r202,%r33;
}
	// end inline asm
	// begin inline asm
	{add.f16x2 %r252,%r205,%r33;
}
	// end inline asm
	// begin inline asm
	{add.f16x2 %r251,%r208,%r33;
}
	// end inline asm
	add.s32 	%r259, %r259, 8;
	setp.ne.s32 	%p2, %r259, 1000;
	@%p2 bra 	$L__BB0_2;
	// begin inline asm
	{.reg .f16 low,high;
  mov.b32 {low,high},%r258;
  cvt.f32.f16 %f13, low;}

	// end inline asm
	// begin inline asm
	{.reg .f16 low,high;
  mov.b32 {low,high},%r258;
  cvt.f32.f16 %f14, high;}

	// end inline asm
	add.f32 	%f29, %f13, %f14;
	add.f32 	%f30, %f29, 0f00000000;
	// begin inline asm
	{.reg .f16 low,high;
  mov.b32 {low,high},%r257;
  cvt.f32.f16 %f15, low;}

	// end inline asm
	// begin inline asm
	{.reg .f16 low,high;
  mov.b32 {low,high},%r257;
  cvt.f32.f16 %f16, high;}

	// end inline asm
	add.f32 	%f31, %f15, %f16;
	add.f32 	%f32, %f30, %f31;
	// begin inline asm
	{.reg .f16 low,high;
  mov.b32 {low,high},%r256;
  cvt.f32.f16 %f17, low;}

	// end inline asm
	// begin inline asm
	{.reg .f16 low,high;
  mov.b32 {low,high},%r256;
  cvt.f32.f16 %f18, high;}

	// end inline asm
	add.f32 	%f33, %f17, %f18;
	add.f32 	%f34, %f32, %f33;
	// begin inline asm
	{.reg .f16 low,high;
  mov.b32 {low,high},%r255;
  cvt.f32.f16 %f19, low;}

	// end inline asm
	// begin inline asm
	{.reg .f16 low,high;
  mov.b32 {low,high},%r255;
  cvt.f32.f16 %f20, high;}

	// end inline asm
	add.f32 	%f35, %f19, %f20;
	add.f32 	%f36, %f34, %f35;
	// begin inline asm
	{.reg .f16 low,high;
  mov.b32 {low,high},%r254;
  cvt.f32.f16 %f21, low;}

	// end inline asm
	// begin inline asm
	{.reg .f16 low,high;
  mov.b32 {low,high},%r254;
  cvt.f32.f16 %f22, high;}

	// end inline asm
	add.f32 	%f37, %f21, %f22;
	add.f32 	%f38, %f36, %f37;
	// begin inline asm
	{.reg .f16 low,high;
  mov.b32 {low,high},%r253;
  cvt.f32.f16 %f23, low;}

	// end inline asm
	// begin inline asm
	{.reg .f16 low,high;
  mov.b32 {low,high},%r253;
  cvt.f32.f16 %f24, high;}

	// end inline asm
	add.f32 	%f39, %f23, %f24;
	add.f32 	%f40, %f38, %f39;
	// begin inline asm
	{.reg .f16 low,high;
  mov.b32 {low,high},%r252;
  cvt.f32.f16 %f25, low;}

	// end inline asm
	// begin inline asm
	{.reg .f16 low,high;
  mov.b32 {low,high},%r252;
  cvt.f32.f16 %f26, high;}

	// end inline asm
	add.f32 	%f41, %f25, %f26;
	add.f32 	%f42, %f40, %f41;
	// begin inline asm
	{.reg .f16 low,high;
  mov.b32 {low,high},%r251;
  cvt.f32.f16 %f27, low;}

	// end inline asm
	// begin inline asm
	{.reg .f16 low,high;
  mov.b32 {low,high},%r251;
  cvt.f32.f16 %f28, high;}

	// end inline asm
	add.f32 	%f43, %f27, %f28;
	add.f32 	%f44, %f42, %f43;
	cvta.to.global.u64 	%rd2, %rd1;
	mul.wide.s32 	%rd3, %r1, 4;
	add.s64 	%rd4, %rd2, %rd3;
	st.global.f32 	[%rd4], %f44;
$L__BB0_4:
	ret;

}


// ===== COMPILED SASS (sm_100) =====

	.target	sm_100

	.elftype	@"ET_EXEC"


//--------------------- .note.nv.tkinfo           --------------------------
	.section	.note.nv.tkinfo,"",@"SHT_NOTE"
	.sectionflags	@"SHF_NOTE_NV_TKINFO"
	.tkinfo
        /*0018*/ 	.word	0x00000002
        /*0030*/ 	.string	""
        /*0030*/ 	.string	"ptxas"
        /*0030*/ 	.string	"Cuda compilation tools, release 13.0, V13.0.88"
        /*0030*/ 	.string	"Build cuda_13.0.r13.0/compiler.36424714_0"
        /*0030*/ 	.string	"-arch sm_100 -m 64 "



//--------------------- .note.nv.cuinfo           --------------------------
	.section	.note.nv.cuinfo,"",@"SHT_NOTE"
	.sectionflags	@"SHF_NOTE_NV_CUINFO"
        /*0018*/ 	.short	0x0002
        /*001a*/ 	.short	0x0064
        /*001c*/ 	.short	0x0082
	.zero		2


//--------------------- .nv.info                  --------------------------
	.section	.nv.info,"",@"SHT_CUDA_INFO"
	.align	4


	//----- nvinfo : EIATTR_REGCOUNT
	.align		4
        /*0000*/ 	.byte	0x04, 0x2f
        /*0002*/ 	.short	(.L_1 - .L_0)
	.align		4
.L_0:
        /*0004*/ 	.word	index@(_Z22add_stress_kernel_fp16Pfif)
        /*0008*/ 	.word	0x00000016


	//----- nvinfo : EIATTR_FRAME_SIZE
	.align		4
.L_1:
        /*000c*/ 	.byte	0x04, 0x11
        /*000e*/ 	.short	(.L_3 - .L_2)
	.align		4
.L_2:
        /*0010*/ 	.word	index@(_Z22add_stress_kernel_fp16Pfif)
        /*0014*/ 	.word	0x00000000


	//----- nvinfo : EIATTR_MIN_STACK_SIZE
	.align		4
.L_3:
        /*0018*/ 	.byte	0x04, 0x12
        /*001a*/ 	.short	(.L_5 - .L_4)
	.align		4
.L_4:
        /*001c*/ 	.word	index@(_Z22add_stress_kernel_fp16Pfif)
        /*0020*/ 	.word	0x00000000
.L_5:


//--------------------- .nv.compat                --------------------------
	.section	.nv.compat,"",@"SHT_CUDA_COMPAT_INFO"
	.align	4
        /*0000*/ 	.byte	0x02, 0x09, 0x00, 0x00, 0x02, 0x02, 0x01, 0x00, 0x02, 0x05, 0x05, 0x00, 0x03, 0x07, 0x01, 0x01
        /*0010*/ 	.byte	0x02, 0x03, 0x00, 0x00, 0x02, 0x06, 0x01, 0x00, 0x04, 0x0b, 0x08, 0x00, 0x09, 0x00, 0x00, 0x00
        /*0020*/ 	.byte	0x00, 0x00, 0x00, 0x00


//--------------------- .nv.info._Z22add_stress_kernel_fp16Pfif --------------------------
	.section	.nv.info._Z22add_stress_kernel_fp16Pfif,"",@"SHT_CUDA_INFO"
	.sectionflags	@""
	.align	4


	//----- nvinfo : EIATTR_CUDA_API_VERSION
	.align		4
        /*0000*/ 	.byte	0x04, 0x37
        /*0002*/ 	.short	(.L_7 - .L_6)
.L_6:
        /*0004*/ 	.word	0x00000082


	//----- nvinfo : EIATTR_KPARAM_INFO
	.align		4
.L_7:
        /*0008*/ 	.byte	0x04, 0x17
        /*000a*/ 	.short	(.L_9 - .L_8)
.L_8:
        /*000c*/ 	.word	0x00000000
        /*0010*/ 	.short	0x0002
        /*0012*/ 	.short	0x000c
        /*0014*/ 	.byte	0x00, 0xf0, 0x11, 0x00


	//----- nvinfo : EIATTR_KPARAM_INFO
	.align		4
.L_9:
        /*0018*/ 	.byte	0x04, 0x17
        /*001a*/ 	.short	(.L_11 - .L_10)
.L_10:
        /*001c*/ 	.word	0x00000000
        /*0020*/ 	.short	0x0001
        /*0022*/ 	.short	0x0008
        /*0024*/ 	.byte	0x00, 0xf0, 0x11, 0x00


	//----- nvinfo : EIATTR_KPARAM_INFO
	.align		4
.L_11:
        /*0028*/ 	.byte	0x04, 0x17
        /*002a*/ 	.short	(.L_13 - .L_12)
.L_12:
        /*002c*/ 	.word	0x00000000
        /*0030*/ 	.short	0x0000
        /*0032*/ 	.short	0x0000
        /*0034*/ 	.byte	0x00, 0xf5, 0x21, 0x00


	//----- nvinfo : EIATTR_SPARSE_MMA_MASK
	.align		4
.L_13:
        /*0038*/ 	.byte	0x03, 0x50
        /*003a*/ 	.short	0x0000


	//----- nvinfo : EIATTR_MAXREG_COUNT
	.align		4
        /*003c*/ 	.byte	0x03, 0x1b
        /*003e*/ 	.short	0x00ff


	//----- nvinfo : EIATTR_MERCURY_ISA_VERSION
	.align		4
        /*0040*/ 	.byte	0x03, 0x5f
        /*0042*/ 	.short	0x0101


	//----- nvinfo : EIATTR_VRC_CTA_INIT_COUNT
	.align		4
        /*0044*/ 	.byte	0x02, 0x4a
	.zero		1
	.zero		1


	//----- nvinfo : EIATTR_EXIT_INSTR_OFFSETS
	.align		4
        /*0048*/ 	.byte	0x04, 0x1c
        /*004a*/ 	.short	(.L_15 - .L_14)


	//   ....[0]....
.L_14:
        /*004c*/ 	.word	0x00000070


	//   ....[1]....
        /*0050*/ 	.word	0x000008b0


	//----- nvinfo : EIATTR_CBANK_PARAM_SIZE
	.align		4
.L_15:
        /*0054*/ 	.byte	0x03, 0x19
        /*0056*/ 	.short	0x0010


	//----- nvinfo : EIATTR_PARAM_CBANK
	.align		4
        /*0058*/ 	.byte	0x04, 0x0a
        /*005a*/ 	.short	(.L_17 - .L_16)
	.align		4
.L_16:
        /*005c*/ 	.word	index@(.nv.constant0._Z22add_stress_kernel_fp16Pfif)
        /*0060*/ 	.short	0x0380
        /*0062*/ 	.short	0x0010


	//----- nvinfo : EIATTR_SW_WAR
	.align		4
.L_17:
        /*0064*/ 	.byte	0x04, 0x36
        /*0066*/ 	.short	(.L_19 - .L_18)
.L_18:
        /*0068*/ 	.word	0x00000008
.L_19:


//--------------------- .nv.callgraph             --------------------------
	.section	.nv.callgraph,"",@"SHT_CUDA_CALLGRAPH"
	.align	4
	.sectionentsize	8
	.align		4
        /*0000*/ 	.word	0x00000000
	.align		4
        /*0004*/ 	.word	0xffffffff
	.align		4
        /*0008*/ 	.word	0x00000000
	.align		4
        /*000c*/ 	.word	0xfffffffe
	.align		4
        /*0010*/ 	.word	0x00000000
	.align		4
        /*0014*/ 	.word	0xfffffffd
	.align		4
        /*0018*/ 	.word	0x00000000
	.align		4
        /*001c*/ 	.word	0xfffffffc


//--------------------- .text._Z22add_stress_kernel_fp16Pfif --------------------------
	.section	.text._Z22add_stress_kernel_fp16Pfif,"ax",@progbits
	.align	128
        .global         _Z22add_stress_kernel_fp16Pfif
        .type           _Z22add_stress_kernel_fp16Pfif,@function
        .size           _Z22add_stress_kernel_fp16Pfif,(.L_x_2 - _Z22add_stress_kernel_fp16Pfif)
        .other          _Z22add_stress_kernel_fp16Pfif,@"STO_CUDA_ENTRY STV_DEFAULT"
_Z22add_stress_kernel_fp16Pfif:
.text._Z22add_stress_kernel_fp16Pfif:
[----:B------:R-:W-:Y:S01]  /*0000*/  LDC R1, c[0x0][0x37c] ;  /* 0x0000df00ff017b82 */ /* 0x000fe20000000800 */
[----:B------:R-:W0:Y:S07]  /*0010*/  S2R R3, SR_TID.X ;  /* 0x0000000000037919 */ /* 0x000e2e0000002100 */
[----:B------:R-:W0:Y:S01]  /*0020*/  S2UR UR4, SR_CTAID.X ;  /* 0x00000000000479c3 */ /* 0x000e220000002500 */
[----:B------:R-:W1:Y:S07]  /*0030*/  LDCU UR5, c[0x0][0x388] ;  /* 0x00007100ff0577ac */ /* 0x000e6e0008000800 */
[----:B------:R-:W0:Y:S02]  /*0040*/  LDC R0, c[0x0][0x360] ;  /* 0x0000d800ff007b82 */ /* 0x000e240000000800 */
[----:B0-----:R-:W-:-:S05]  /*0050*/  IMAD R0, R0, UR4, R3 ;  /* 0x0000000400007c24 */ /* 0x001fca000f8e0203 */
[----:B-1----:R-:W-:-:S13]  /*0060*/  ISETP.GE.AND P0, PT, R0, UR5, PT ;  /* 0x0000000500007c0c */ /* 0x002fda000bf06270 */
[----:B------:R-:W-:Y:S05]  /*0070*/  @P0 EXIT ;  /* 0x000000000000094d */ /* 0x000fea0003800000 */
[----:B------:R-:W-:Y:S01]  /*0080*/  HFMA2 R9, -RZ, RZ, 0.60205078125, -0.443115234375 ;  /* 0x38d1b717ff097431 */ /* 0x000fe200000001ff */
[----:B------:R-:W-:Y:S01]  /*0090*/  I2FP.F32.S32 R2, R0 ;  /* 0x0000000000027245 */ /* 0x000fe20000201400 */
[----:B------:R-:W0:Y:S01]  /*00a0*/  LDCU UR4, c[0x0][0x38c] ;  /* 0x00007180ff0477ac */ /* 0x000e220008000800 */
[----:B------:R-:W1:Y:S03]  /*00b0*/  LDCU.64 UR6, c[0x0][0x358] ;  /* 0x00006b00ff0677ac */ /* 0x000e660008000a00 */
[CC--:B------:R-:W-:Y:S01]  /*00c0*/  FFMA R4, R2.reuse, R9.reuse, 0.20000000298023223877 ;  /* 0x3e4ccccd02047423 */ /* 0x0c0fe20000000009 */
[CC--:B------:R-:W-:Y:S01]  /*00d0*/  FFMA R3, R2.reuse, R9.reuse, 0.10000000149011611938 ;  /* 0x3dcccccd02037423 */ /* 0x0c0fe20000000009 */
[CC--:B------:R-:W-:Y:S01]  /*00e0*/  FFMA R6, R2.reuse, R9.reuse, 0.5 ;  /* 0x3f00000002067423 */ /* 0x0c0fe20000000009 */
[CC--:B------:R-:W-:Y:S02]  /*00f0*/  FFMA R8, R2.reuse, R9.reuse, 0.60000002384185791016 ;  /* 0x3f19999a02087423 */ /* 0x0c0fe40000000009 */
[----:B------:R-:W-:Y:S01]  /*0100*/  F2FP.F16.F32.PACK_AB R5, RZ, R4 ;  /* 0x00000004ff05723e */ /* 0x000fe200000000ff */
[----:B------:R-:W-:Y:S01]  /*0110*/  FFMA R4, R2, R9, 0.30000001192092895508 ;  /* 0x3e99999a02047423 */ /* 0x000fe20000000009 */
[----:B------:R-:W-:-:S02]  /*0120*/  F2FP.F16.F32.PACK_AB R3, RZ, R3 ;  /* 0x00000003ff03723e */ /* 0x000fc400000000ff */
[----:B------:R-:W-:Y:S02]  /*0130*/  F2FP.F16.F32.PACK_AB R13, RZ, R6 ;  /* 0x00000006ff0d723e */ /* 0x000fe400000000ff */
[----:B------:R-:W-:Y:S01]  /*0140*/  F2FP.F16.F32.PACK_AB R15, RZ, R4 ;  /* 0x00000004ff0f723e */ /* 0x000fe200000000ff */
[CC--:B------:R-:W-:Y:S01]  /*0150*/  FFMA R4, R2.reuse, R9.reuse, 0.40000000596046447754 ;  /* 0x3ecccccd02047423 */ /* 0x0c0fe20000000009 */
[C---:B------:R-:W-:Y:S01]  /*0160*/  FFMA R9, R2.reuse, R9, 0.69999998807907104492 ;  /* 0x3f33333302097423 */ /* 0x040fe20000000009 */
[----:B------:R-:W-:Y:S01]  /*0170*/  FFMA R2, R2, 9.9999997473787516356e-05, RZ ;  /* 0x38d1b71702027823 */ /* 0x000fe200000000ff */
[----:B------:R-:W-:Y:S02]  /*0180*/  F2FP.F16.F32.PACK_AB R11, RZ, R8 ;  /* 0x00000008ff0b723e */ /* 0x000fe400000000ff */
[----:B------:R-:W-:Y:S02]  /*0190*/  F2FP.F16.F32.PACK_AB R7, RZ, R4 ;  /* 0x00000004ff07723e */ /* 0x000fe400000000ff */
[----:B------:R-:W-:-:S02]  /*01a0*/  F2FP.F16.F32.PACK_AB R9, RZ, R9 ;  /* 0x00000009ff09723e */ /* 0x000fc400000000ff */
[----:B0-----:R-:W-:Y:S01]  /*01b0*/  F2FP.F16.F32.PACK_AB R2, R2, UR4 ;  /* 0x0000000402027c3e */ /* 0x001fe200080000ff */
[----:B------:R-:W-:Y:S01]  /*01c0*/  UMOV UR4, URZ ;  /* 0x000000ff00047c82 */ /* 0x000fe20008000000 */
[----:B------:R-:W-:Y:S02]  /*01d0*/  PRMT R3, R3, 0x5410, R3 ;  /* 0x0000541003037816 */ /* 0x000fe40000000003 */
[----:B------:R-:W-:Y:S02]  /*01e0*/  PRMT R5, R5, 0x5410, R5 ;  /* 0x0000541005057816 */ /* 0x000fe40000000005 */
[----:B------:R-:W-:Y:S02]  /*01f0*/  PRMT R15, R15, 0x5410, R15 ;  /* 0x000054100f0f7816 */ /* 0x000fe4000000000f */
[----:B------:R-:W-:Y:S02]  /*0200*/  PRMT R7, R7, 0x5410, R7 ;  /* 0x0000541007077816 */ /* 0x000fe40000000007 */
[----:B------:R-:W-:-:S02]  /*0210*/  PRMT R13, R13, 0x5410, R13 ;  /* 0x000054100d0d7816 */ /* 0x000fc4000000000d */
[----:B------:R-:W-:Y:S02]  /*0220*/  PRMT R11, R11, 0x5410, R11 ;  /* 0x000054100b0b7816 */ /* 0x000fe4000000000b */
[----:B------:R-:W-:Y:S02]  /*0230*/  PRMT R9, R9, 0x5410, R9 ;  /* 0x0000541009097816 */ /* 0x000fe40000000009 */
[----:B-1----:R-:W-:-:S07]  /*0240*/  PRMT R17, R2, 0x7632, R2 ;  /* 0x0000763202117816 */ /* 0x002fce0000000002 */
.L_x_0:
[--C-:B------:R-:W-:Y:S01]  /*0250*/  HADD2 R17, R17, R2.reuse.H0_H0 ;  /* 0x2000000211117230 */ /* 0x100fe20000000000 */
[----:B------:R-:W-:Y:S01]  /*0260*/  UIADD3 UR4, UPT, UPT, UR4, 0x8, URZ ;  /* 0x0000000804047890 */ /* 0x000fe2000fffe0ff */
[--C-:B------:R-:W-:Y:S02]  /*0270*/  HADD2 R3, R3, R2.reuse.H0_H0 ;  /* 0x2000000203037230 */ /* 0x100fe40000000000 */
[--C-:B------:R-:W-:Y:S01]  /*0280*/  HADD2 R5, R5, R2.reuse.H0_H0 ;  /* 0x2000000205057230 */ /* 0x100fe20000000000 */
[----:B------:R-:W-:Y:S01]  /*0290*/  UISETP.NE.AND UP0, UPT, UR4, 0x3e8, UPT ;  /* 0x000003e80400788c */ /* 0x000fe2000bf05270 */
[--C-:B------:R-:W-:Y:S02]  /*02a0*/  HADD2 R15, R15, R2.reuse.H0_H0 ;  /* 0x200000020f0f7230 */ /* 0x100fe40000000000 */
[--C-:B------:R-:W-:Y:S02]  /*02b0*/  HADD2 R7, R7, R2.reuse.H0_H0 ;  /* 0x2000000207077230 */ /* 0x100fe40000000000 */
[----:B------:R-:W-:-:S02]  /*02c0*/  HADD2 R13, R13, R2.H0_H0 ;  /* 0x200000020d0d7230 */ /* 0x000fc40000000000 */
[--C-:B------:R-:W-:Y:S02]  /*02d0*/  HADD2 R11, R11, R2.reuse.H0_H0 ;  /* 0x200000020b0b7230 */ /* 0x100fe40000000000 */
[--C-:B------:R-:W-:Y:S02]  /*02e0*/  HADD2 R9, R9, R2.reuse.H0_H0 ;  /* 0x2000000209097230 */ /* 0x100fe40000000000 */
[--C-:B------:R-:W-:Y:S02]  /*02f0*/  HADD2 R17, R17, R2.reuse.H0_H0 ;  /* 0x2000000211117230 */ /* 0x100fe40000000000 */
        /* <DEDUP_REMOVED lines=54> */
[----:B------:R-:W-:Y:S01]  /*0660*/  HADD2 R9, R9, R2.H0_H0 ;  /* 0x2000000209097230 */ /* 0x000fe20000000000 */
[----:B------:R-:W-:Y:S06]  /*0670*/  BRA.U UP0, `(.L_x_0) ;  /* 0xfffffff900f47547 */ /* 0x000fec000b83ffff */
[--C-:B------:R-:W-:Y:S02]  /*0680*/  HADD2.F32 R2, -RZ, R17.reuse.H0_H0 ;  /* 0x20000011ff027230 */ /* 0x100fe40000004100 */
[----:B------:R-:W-:Y:S02]  /*0690*/  HADD2.F32 R17, -RZ, R17.H1_H1 ;  /* 0x30000011ff117230 */ /* 0x000fe40000004100 */
[--C-:B------:R-:W-:Y:S02]  /*06a0*/  HADD2.F32 R4, -RZ, R3.reuse.H0_H0 ;  /* 0x20000003ff047230 */ /* 0x100fe40000004100 */
[----:B------:R-:W-:Y:S02]  /*06b0*/  HADD2.F32 R3, -RZ, R3.H1_H1 ;  /* 0x30000003ff037230 */ /* 0x000fe40000004100 */
[----:B------:R-:W-:Y:S01]  /*06c0*/  FADD R2, R2, R17 ;  /* 0x0000001102027221 */ /* 0x000fe20000000000 */
[--C-:B------:R-:W-:Y:S02]  /*06d0*/  HADD2.F32 R6, -RZ, R5.reuse.H0_H0 ;  /* 0x20000005ff067230 */ /* 0x100fe40000004100 */
[----:B------:R-:W-:-:S02]  /*06e0*/  HADD2.F32 R19, -RZ, R5.H1_H1 ;  /* 0x30000005ff137230 */ /* 0x000fc40000004100 */
[----:B------:R-:W-:Y:S01]  /*06f0*/  FADD R5, R4, R3 ;  /* 0x0000000304057221 */ /* 0x000fe20000000000 */
[----:B------:R-:W-:Y:S01]  /*0700*/  FADD R4, RZ, R2 ;  /* 0x00000002ff047221 */ /* 0x000fe20000000000 */
[----:B------:R-:W-:Y:S01]  /*0710*/  HADD2.F32 R8, -RZ, R7.H1_H1 ;  /* 0x30000007ff087230 */ /* 0x000fe20000004100 */
[----:B------:R-:W0:Y:S01]  /*0720*/  LDC.64 R2, c[0x0][0x380] ;  /* 0x0000e000ff027b82 */ /* 0x000e220000000a00 */
[----:B------:R-:W-:Y:S01]  /*0730*/  FADD R19, R6, R19 ;  /* 0x0000001306137221 */ /* 0x000fe20000000000 */
[--C-:B------:R-:W-:Y:S02]  /*0740*/  HADD2.F32 R6, -RZ, R15.reuse.H0_H0 ;  /* 0x2000000fff067230 */ /* 0x100fe40000004100 */
[----:B------:R-:W-:Y:S01]  /*0750*/  FADD R4, R4, R5 ;  /* 0x0000000504047221 */ /* 0x000fe20000000000 */
[----:B------:R-:W-:Y:S02]  /*0760*/  HADD2.F32 R15, -RZ, R15.H1_H1 ;  /* 0x3000000fff0f7230 */ /* 0x000fe40000004100 */
[----:B------:R-:W-:-:S02]  /*0770*/  HADD2.F32 R5, -RZ, R7.H0_H0 ;  /* 0x20000007ff057230 */ /* 0x000fc40000004100 */
[----:B------:R-:W-:Y:S01]  /*0780*/  FADD R4, R4, R19 ;  /* 0x0000001304047221 */ /* 0x000fe20000000000 */
[----:B------:R-:W-:Y:S02]  /*0790*/  HADD2.F32 R7, -RZ, R11.H0_H0 ;  /* 0x2000000bff077230 */ /* 0x000fe40000004100 */
[----:B------:R-:W-:Y:S01]  /*07a0*/  FADD R15, R6, R15 ;  /* 0x0000000f060f7221 */ /* 0x000fe20000000000 */
[--C-:B------:R-:W-:Y:S02]  /*07b0*/  HADD2.F32 R6, -RZ, R13.reuse.H0_H0 ;  /* 0x2000000dff067230 */ /* 0x100fe40000004100 */
[----:B------:R-:W-:Y:S01]  /*07c0*/  FADD R5, R5, R8 ;  /* 0x0000000805057221 */ /* 0x000fe20000000000 */
[----:B------:R-:W-:Y:S02]  /*07d0*/  HADD2.F32 R13, -RZ, R13.H1_H1 ;  /* 0x3000000dff0d7230 */ /* 0x000fe40000004100 */
[----:B------:R-:W-:Y:S01]  /*07e0*/  FADD R4, R4, R15 ;  /* 0x0000000f04047221 */ /* 0x000fe20000000000 */
[----:B------:R-:W-:-:S02]  /*07f0*/  HADD2.F32 R8, -RZ, R11.H1_H1 ;  /* 0x3000000bff087230 */ /* 0x000fc40000004100 */
[----:B------:R-:W-:Y:S01]  /*0800*/  FADD R13, R6, R13 ;  /* 0x0000000d060d7221 */ /* 0x000fe20000000000 */
[----:B------:R-:W-:Y:S01]  /*0810*/  FADD R4, R4, R5 ;  /* 0x0000000504047221 */ /* 0x000fe20000000000 */
[--C-:B------:R-:W-:Y:S02]  /*0820*/  HADD2.F32 R5, -RZ, R9.reuse.H0_H0 ;  /* 0x20000009ff057230 */ /* 0x100fe40000004100 */
[----:B------:R-:W-:Y:S01]  /*0830*/  FADD R7, R7, R8 ;  /* 0x0000000807077221 */ /* 0x000fe20000000000 */
[----:B------:R-:W-:Y:S02]  /*0840*/  HADD2.F32 R6, -RZ, R9.H1_H1 ;  /* 0x30000009ff067230 */ /* 0x000fe40000004100 */
[----:B------:R-:W-:Y:S01]  /*0850*/  FADD R4, R4, R13 ;  /* 0x0000000d04047221 */ /* 0x000fe20000000000 */
[----:B0-----:R-:W-:-:S04]  /*0860*/  IMAD.WIDE R2, R0, 0x4, R2 ;  /* 0x0000000400027825 */ /* 0x001fc800078e0202 */
[----:B------:R-:W-:Y:S01]  /*0870*/  FADD R5, R5, R6 ;  /* 0x0000000605057221 */ /* 0x000fe20000000000 */
[----:B------:R-:W-:-:S04]  /*0880*/  FADD R4, R4, R7 ;  /* 0x0000000704047221 */ /* 0x000fc80000000000 */
[----:B------:R-:W-:-:S05]  /*0890*/  FADD R5, R4, R5 ;  /* 0x0000000504057221 */ /* 0x000fca0000000000 */
[----:B------:R-:W-:Y:S01]  /*08a0*/  STG.E desc[UR6][R2.64], R5 ;  /* 0x0000000502007986 */ /* 0x000fe2000c101906 */
[----:B------:R-:W-:Y:S05]  /*08b0*/  EXIT ;  /* 0x000000000000794d */ /* 0x000fea0003800000 */
.L_x_1:
[----:B------:R-:W-:-:S00]  /*08c0*/  BRA `(.L_x_1) ;  /* 0xfffffffc00fc7947 */ /* 0x000fc0000383ffff */
[----:B------:R-:W-:-:S00]  /*08d0*/  NOP ;  /* 0x0000000000007918 */ /* 0x000fc00000000000 */
        /* <DEDUP_REMOVED lines=10> */
.L_x_2:


//--------------------- .nv.shared.reserved.0     --------------------------
	.section	.nv.shared.reserved.0,"aw",@nobits
	.weak		__nv_reservedSMEM_offset_0_alias
	.size		__nv_reservedSMEM_offset_0_alias, 0, 64
	.other		__nv_reservedSMEM_offset_0_alias,@"STO_CUDA_RESERVED_SHARED STV_DEFAULT"
__nv_reservedSMEM_offset_0_alias:
	.zero		0
	.zero		64


//--------------------- .nv.constant0._Z22add_stress_kernel_fp16Pfif --------------------------
	.section	.nv.constant0._Z22add_stress_kernel_fp16Pfif,"a",@progbits
	.sectionflags	@""
	.align	4
.nv.constant0._Z22add_stress_kernel_fp16Pfif:
	.zero		912


//--------------------- SYMBOLS --------------------------

	.type		.nv.reservedSmem.offset0,@object
	.size		.nv.reservedSmem.offset0,0x4
